//
// Generated by NVIDIA NVVM Compiler
//
// Compiler Build ID: CL-36424714
// Cuda compilation tools, release 13.0, V13.0.88
// Based on NVVM 20.0.0
//

.version 9.0
.target sm_100
.address_size 64

	// .globl	_Z9kernelgcdiiiiiPiS_

.visible .entry _Z9kernelgcdiiiiiPiS_(
	.param .u32 _Z9kernelgcdiiiiiPiS__param_0,
	.param .u32 _Z9kernelgcdiiiiiPiS__param_1,
	.param .u32 _Z9kernelgcdiiiiiPiS__param_2,
	.param .u32 _Z9kernelgcdiiiiiPiS__param_3,
	.param .u32 _Z9kernelgcdiiiiiPiS__param_4,
	.param .u64 .ptr .align 1 _Z9kernelgcdiiiiiPiS__param_5,
	.param .u64 .ptr .align 1 _Z9kernelgcdiiiiiPiS__param_6
)
{
	.reg .pred 	%p<12>;
	.reg .b32 	%r<31>;
	.reg .b64 	%rd<13>;

	ld.param.u32 	%r18, [_Z9kernelgcdiiiiiPiS__param_0];
	ld.param.u32 	%r22, [_Z9kernelgcdiiiiiPiS__param_1];
	ld.param.u32 	%r19, [_Z9kernelgcdiiiiiPiS__param_2];
	ld.param.u32 	%r20, [_Z9kernelgcdiiiiiPiS__param_3];
	ld.param.u32 	%r21, [_Z9kernelgcdiiiiiPiS__param_4];
	ld.param.u64 	%rd3, [_Z9kernelgcdiiiiiPiS__param_5];
	ld.param.u64 	%rd4, [_Z9kernelgcdiiiiiPiS__param_6];
	cvta.to.global.u64 	%rd1, %rd4;
	cvta.to.global.u64 	%rd2, %rd3;
	mov.u32 	%r1, %tid.x;
	mul.lo.s32 	%r25, %r22, %r1;
	add.s32 	%r28, %r25, %r22;
	setp.lt.s32 	%p1, %r22, 1;
	setp.ge.s32 	%p2, %r25, %r18;
	or.pred  	%p3, %p1, %p2;
	@%p3 bra 	$L__BB0_5;
	min.s32 	%r4, %r28, %r18;
$L__BB0_2:
	mul.wide.u32 	%rd5, %r25, 4;
	add.s64 	%rd6, %rd2, %rd5;
	ld.global.u32 	%r27, [%rd6];
	mov.u32 	%r26, %r21;
$L__BB0_3:
	mov.u32 	%r7, %r26;
	rem.s32 	%r26, %r27, %r7;
	setp.ne.s32 	%p4, %r26, 0;
	mov.u32 	%r27, %r7;
	@%p4 bra 	$L__BB0_3;
	add.s64 	%rd8, %rd1, %rd5;
	st.global.u32 	[%rd8], %r7;
	add.s32 	%r25, %r25, 1;
	setp.lt.s32 	%p5, %r25, %r4;
	@%p5 bra 	$L__BB0_2;
$L__BB0_5:
	add.s32 	%r23, %r20, -1;
	setp.ne.s32 	%p6, %r1, %r23;
	@%p6 bra 	$L__BB0_11;
	setp.lt.s32 	%p7, %r19, 1;
	setp.ge.s32 	%p8, %r28, %r18;
	or.pred  	%p9, %p7, %p8;
	@%p9 bra 	$L__BB0_11;
	add.s32 	%r24, %r28, %r19;
	min.s32 	%r11, %r24, %r18;
$L__BB0_8:
	mul.wide.s32 	%rd9, %r28, 4;
	add.s64 	%rd10, %rd2, %rd9;
	ld.global.u32 	%r30, [%rd10];
	mov.u32 	%r29, %r21;
$L__BB0_9:
	mov.u32 	%r14, %r29;
	rem.s32 	%r29, %r30, %r14;
	setp.ne.s32 	%p10, %r29, 0;
	mov.u32 	%r30, %r14;
	@%p10 bra 	$L__BB0_9;
	add.s64 	%rd12, %rd1, %rd9;
	st.global.u32 	[%rd12], %r14;
	add.s32 	%r28, %r28, 1;
	setp.lt.s32 	%p11, %r28, %r11;
	@%p11 bra 	$L__BB0_8;
$L__BB0_11:
	ret;

}


// ===== COMPILED SASS (sm_100) =====

	.target	sm_100

	.elftype	@"ET_EXEC"


//--------------------- .note.nv.tkinfo           --------------------------
	.section	.note.nv.tkinfo,"",@"SHT_NOTE"
	.sectionflags	@"SHF_NOTE_NV_TKINFO"
	.tkinfo
        /*0018*/ 	.word	0x00000002
        /*0030*/ 	.string	""
        /*0030*/ 	.string	"ptxas"
        /*0030*/ 	.string	"Cuda compilation tools, release 13.0, V13.0.88"
        /*0030*/ 	.string	"Build cuda_13.0.r13.0/compiler.36424714_0"
        /*0030*/ 	.string	"-arch sm_100 -m 64 "



//--------------------- .note.nv.cuinfo           --------------------------
	.section	.note.nv.cuinfo,"",@"SHT_NOTE"
	.sectionflags	@"SHF_NOTE_NV_CUINFO"
        /*0018*/ 	.short	0x0002
        /*001a*/ 	.short	0x0064
        /*001c*/ 	.short	0x0082
	.zero		2


//--------------------- .nv.info                  --------------------------
	.section	.nv.info,"",@"SHT_CUDA_INFO"
	.align	4


	//----- nvinfo : EIATTR_REGCOUNT
	.align		4
        /*0000*/ 	.byte	0x04, 0x2f
        /*0002*/ 	.short	(.L_1 - .L_0)
	.align		4
.L_0:
        /*0004*/ 	.word	index@(_Z9kernelgcdiiiiiPiS_)
        /*0008*/ 	.word	0x00000011


	//----- nvinfo : EIATTR_FRAME_SIZE
	.align		4
.L_1:
        /*000c*/ 	.byte	0x04, 0x11
        /*000e*/ 	.short	(.L_3 - .L_2)
	.align		4
.L_2:
        /*0010*/ 	.word	index@(_Z9kernelgcdiiiiiPiS_)
        /*0014*/ 	.word	0x00000000


	//----- nvinfo : EIATTR_MIN_STACK_SIZE
	.align		4
.L_3:
        /*0018*/ 	.byte	0x04, 0x12
        /*001a*/ 	.short	(.L_5 - .L_4)
	.align		4
.L_4:
        /*001c*/ 	.word	index@(_Z9kernelgcdiiiiiPiS_)
        /*0020*/ 	.word	0x00000000
.L_5:


//--------------------- .nv.compat                --------------------------
	.section	.nv.compat,"",@"SHT_CUDA_COMPAT_INFO"
	.align	4
        /*0000*/ 	.byte	0x02, 0x09, 0x00, 0x00, 0x02, 0x02, 0x01, 0x00, 0x02, 0x05, 0x05, 0x00, 0x03, 0x07, 0x01, 0x01
        /*0010*/ 	.byte	0x02, 0x03, 0x00, 0x00, 0x02, 0x06, 0x01, 0x00, 0x04, 0x0b, 0x08, 0x00, 0x09, 0x00, 0x00, 0x00
        /*0020*/ 	.byte	0x00, 0x00, 0x00, 0x00


//--------------------- .nv.info._Z9kernelgcdiiiiiPiS_ --------------------------
	.section	.nv.info._Z9kernelgcdiiiiiPiS_,"",@"SHT_CUDA_INFO"
	.sectionflags	@""
	.align	4


	//----- nvinfo : EIATTR_CUDA_API_VERSION
	.align		4
        /*0000*/ 	.byte	0x04, 0x37
        /*0002*/ 	.short	(.L_7 - .L_6)
.L_6:
        /*0004*/ 	.word	0x00000082


	//----- nvinfo : EIATTR_KPARAM_INFO
	.align		4
.L_7:
        /*0008*/ 	.byte	0x04, 0x17
        /*000a*/ 	.short	(.L_9 - .L_8)
.L_8:
        /*000c*/ 	.word	0x00000000
        /*0010*/ 	.short	0x0006
        /*0012*/ 	.short	0x0020
        /*0014*/ 	.byte	0x00, 0xf5, 0x21, 0x00


	//----- nvinfo : EIATTR_KPARAM_INFO
	.align		4
.L_9:
        /*0018*/ 	.byte	0x04, 0x17
        /*001a*/ 	.short	(.L_11 - .L_10)
.L_10:
        /*001c*/ 	.word	0x00000000
        /*0020*/ 	.short	0x0005
        /*0022*/ 	.short	0x0018
        /*0024*/ 	.byte	0x00, 0xf5, 0x21, 0x00


	//----- nvinfo : EIATTR_KPARAM_INFO
	.align		4
.L_11:
        /*0028*/ 	.byte	0x04, 0x17
        /*002a*/ 	.short	(.L_13 - .L_12)
.L_12:
        /*002c*/ 	.word	0x00000000
        /*0030*/ 	.short	0x0004
        /*0032*/ 	.short	0x0010
        /*0034*/ 	.byte	0x00, 0xf0, 0x11, 0x00


	//----- nvinfo : EIATTR_KPARAM_INFO
	.align		4
.L_13:
        /*0038*/ 	.byte	0x04, 0x17
        /*003a*/ 	.short	(.L_15 - .L_14)
.L_14:
        /*003c*/ 	.word	0x00000000
        /*0040*/ 	.short	0x0003
        /*0042*/ 	.short	0x000c
        /*0044*/ 	.byte	0x00, 0xf0, 0x11, 0x00


	//----- nvinfo : EIATTR_KPARAM_INFO
	.align		4
.L_15:
        /*0048*/ 	.byte	0x04, 0x17
        /*004a*/ 	.short	(.L_17 - .L_16)
.L_16:
        /*004c*/ 	.word	0x00000000
        /*0050*/ 	.short	0x0002
        /*0052*/ 	.short	0x0008
        /*0054*/ 	.byte	0x00, 0xf0, 0x11, 0x00


	//----- nvinfo : EIATTR_KPARAM_INFO
	.align		4
.L_17:
        /*0058*/ 	.byte	0x04, 0x17
        /*005a*/ 	.short	(.L_19 - .L_18)
.L_18:
        /*005c*/ 	.word	0x00000000
        /*0060*/ 	.short	0x0001
        /*0062*/ 	.short	0x0004
        /*0064*/ 	.byte	0x00, 0xf0, 0x11, 0x00


	//----- nvinfo : EIATTR_KPARAM_INFO
	.align		4
.L_19:
        /*0068*/ 	.byte	0x04, 0x17
        /*006a*/ 	.short	(.L_21 - .L_20)
.L_20:
        /*006c*/ 	.word	0x00000000
        /*0070*/ 	.short	0x0000
        /*0072*/ 	.short	0x0000
        /*0074*/ 	.byte	0x00, 0xf0, 0x11, 0x00


	//----- nvinfo : EIATTR_SPARSE_MMA_MASK
	.align		4
.L_21:
        /*0078*/ 	.byte	0x03, 0x50
        /*007a*/ 	.short	0x0000


	//----- nvinfo : EIATTR_MAXREG_COUNT
	.align		4
        /*007c*/ 	.byte	0x03, 0x1b
        /*007e*/ 	.short	0x00ff


	//----- nvinfo : EIATTR_MERCURY_ISA_VERSION
	.align		4
        /*0080*/ 	.byte	0x03, 0x5f
        /*0082*/ 	.short	0x0101


	//----- nvinfo : EIATTR_VRC_CTA_INIT_COUNT
	.align		4
        /*0084*/ 	.byte	0x02, 0x4a
	.zero		1
	.zero		1


	//----- nvinfo : EIATTR_EXIT_INSTR_OFFSETS
	.align		4
        /*0088*/ 	.byte	0x04, 0x1c
        /*008a*/ 	.short	(.L_23 - .L_22)


	//   ....[0]....
.L_22:
        /*008c*/ 	.word	0x00000370


	//   ....[1]....
        /*0090*/ 	.word	0x000003c0


	//   ....[2]....
        /*0094*/ 	.word	0x00000650


	//----- nvinfo : EIATTR_CRS_STACK_SIZE
	.align		4
.L_23:
        /*0098*/ 	.byte	0x04, 0x1e
        /*009a*/ 	.short	(.L_25 - .L_24)
.L_24:
        /*009c*/ 	.word	0x00000000


	//----- nvinfo : EIATTR_CBANK_PARAM_SIZE
	.align		4
.L_25:
        /*00a0*/ 	.byte	0x03, 0x19
        /*00a2*/ 	.short	0x0028


	//----- nvinfo : EIATTR_PARAM_CBANK
	.align		4
        /*00a4*/ 	.byte	0x04, 0x0a
        /*00a6*/ 	.short	(.L_27 - .L_26)
	.align		4
.L_26:
        /*00a8*/ 	.word	index@(.nv.constant0._Z9kernelgcdiiiiiPiS_)
        /*00ac*/ 	.short	0x0380
        /*00ae*/ 	.short	0x0028


	//----- nvinfo : EIATTR_SW_WAR
	.align		4
.L_27:
        /*00b0*/ 	.byte	0x04, 0x36
        /*00b2*/ 	.short	(.L_29 - .L_28)
.L_28:
        /*00b4*/ 	.word	0x00000008
.L_29:


//--------------------- .nv.callgraph             --------------------------
	.section	.nv.callgraph,"",@"SHT_CUDA_CALLGRAPH"
	.align	4
	.sectionentsize	8
	.align		4
        /*0000*/ 	.word	0x00000000
	.align		4
        /*0004*/ 	.word	0xffffffff
	.align		4
        /*0008*/ 	.word	0x00000000
	.align		4
        /*000c*/ 	.word	0xfffffffe
	.align		4
        /*0010*/ 	.word	0x00000000
	.align		4
        /*0014*/ 	.word	0xfffffffd
	.align		4
        /*0018*/ 	.word	0x00000000
	.align		4
        /*001c*/ 	.word	0xfffffffc


//--------------------- .text._Z9kernelgcdiiiiiPiS_ --------------------------
	.section	.text._Z9kernelgcdiiiiiPiS_,"ax",@progbits
	.align	128
        .global         _Z9kernelgcdiiiiiPiS_
        .type           _Z9kernelgcdiiiiiPiS_,@function
        .size           _Z9kernelgcdiiiiiPiS_,(.L_x_9 - _Z9kernelgcdiiiiiPiS_)
        .other          _Z9kernelgcdiiiiiPiS_,@"STO_CUDA_ENTRY STV_DEFAULT"
_Z9kernelgcdiiiiiPiS_:
.text._Z9kernelgcdiiiiiPiS_:
[----:B------:R-:W-:Y:S01]  /*0000*/  LDC R1, c[0x0][0x37c] ;  /* 0x0000df00ff017b82 */ /* 0x000fe20000000800 */
[----:B------:R-:W0:Y:S07]  /*0010*/  S2R R0, SR_TID.X ;  /* 0x0000000000007919 */ /* 0x000e2e0000002100 */
[----:B------:R-:W0:Y:S01]  /*0020*/  LDC.64 R2, c[0x0][0x380] ;  /* 0x0000e000ff027b82 */ /* 0x000e220000000a00 */
[----:B------:R-:W1:Y:S01]  /*0030*/  LDCU.64 UR6, c[0x0][0x358] ;  /* 0x00006b00ff0677ac */ /* 0x000e620008000a00 */
[----:B------:R-:W-:Y:S01]  /*0040*/  BSSY.RECONVERGENT B0, `(.L_x_0) ;  /* 0x000002f000007945 */ /* 0x000fe20003800200 */
[----:B0-----:R-:W-:-:S05]  /*0050*/  IMAD R5, R0, R3, RZ ;  /* 0x0000000300057224 */ /* 0x001fca00078e02ff */
[----:B------:R-:W-:-:S04]  /*0060*/  ISETP.GE.AND P0, PT, R5, R2, PT ;  /* 0x000000020500720c */ /* 0x000fc80003f06270 */
[----:B------:R-:W-:Y:S01]  /*0070*/  ISETP.LT.OR P0, PT, R3, 0x1, P0 ;  /* 0x000000010300780c */ /* 0x000fe20000701670 */
[----:B------:R-:W-:-:S12]  /*0080*/  IMAD.IADD R3, R5, 0x1, R3 ;  /* 0x0000000105037824 */ /* 0x000fd800078e0203 */
[----:B-1----:R-:W-:Y:S05]  /*0090*/  @P0 BRA `(.L_x_1) ;  /* 0x0000000000a40947 */ /* 0x002fea0003800000 */
[----:B------:R-:W-:-:S07]  /*00a0*/  VIMNMX R2, PT, PT, R3, R2, PT ;  /* 0x0000000203027248 */ /* 0x000fce0003fe0100 */
.L_x_4:
[----:B0-----:R-:W0:Y:S02]  /*00b0*/  LDC.64 R6, c[0x0][0x398] ;  /* 0x0000e600ff067b82 */ /* 0x001e240000000a00 */
[----:B0-----:R-:W-:-:S05]  /*00c0*/  IMAD.WIDE.U32 R6, R5, 0x4, R6 ;  /* 0x0000000405067825 */ /* 0x001fca00078e0006 */
[----:B------:R0:W5:Y:S01]  /*00d0*/  LDG.E R4, desc[UR6][R6.64] ;  /* 0x0000000606047981 */ /* 0x000162000c1e1900 */
[----:B------:R-:W1:Y:S01]  /*00e0*/  LDCU UR4, c[0x0][0x390] ;  /* 0x00007200ff0477ac */ /* 0x000e620008000800 */
[----:B------:R-:W-:Y:S01]  /*00f0*/  IMAD.MOV.U32 R13, RZ, RZ, R5 ;  /* 0x000000ffff0d7224 */ /* 0x000fe200078e0005 */
[----:B------:R-:W-:Y:S01]  /*0100*/  BSSY.RECONVERGENT B1, `(.L_x_2) ;  /* 0x000001e000017945 */ /* 0x000fe20003800200 */
[----:B------:R-:W-:-:S05]  /*0110*/  VIADD R5, R5, 0x1 ;  /* 0x0000000105057836 */ /* 0x000fca0000000000 */
[----:B------:R-:W-:Y:S01]  /*0120*/  ISETP.GE.AND P0, PT, R5, R2, PT ;  /* 0x000000020500720c */ /* 0x000fe20003f06270 */
[----:B01----:R-:W-:-:S12]  /*0130*/  IMAD.U32 R8, RZ, RZ, UR4 ;  /* 0x00000004ff087e24 */ /* 0x003fd8000f8e00ff */
.L_x_3:
[-C--:B------:R-:W-:Y:S02]  /*0140*/  IABS R10, R8.reuse ;  /* 0x00000008000a7213 */ /* 0x080fe40000000000 */
[----:B------:R-:W-:Y:S02]  /*0150*/  IABS R14, R8 ;  /* 0x00000008000e7213 */ /* 0x000fe40000000000 */
[----:B------:R-:W0:Y:S01]  /*0160*/  I2F.RP R9, R10 ;  /* 0x0000000a00097306 */ /* 0x000e220000209400 */
[----:B-----5:R-:W-:Y:S02]  /*0170*/  IABS R12, R4 ;  /* 0x00000004000c7213 */ /* 0x020fe40000000000 */
[----:B------:R-:W-:Y:S01]  /*0180*/  ISETP.GE.AND P3, PT, R4, RZ, PT ;  /* 0x000000ff0400720c */ /* 0x000fe20003f66270 */
[----:B------:R-:W-:-:S04]  /*0190*/  IMAD.MOV.U32 R4, RZ, RZ, R8 ;  /* 0x000000ffff047224 */ /* 0x000fc800078e0008 */
[----:B0-----:R-:W0:Y:S02]  /*01a0*/  MUFU.RCP R9, R9 ;  /* 0x0000000900097308 */ /* 0x001e240000001000 */
[----:B0-----:R-:W-:Y:S01]  /*01b0*/  IADD3 R6, PT, PT, R9, 0xffffffe, RZ ;  /* 0x0ffffffe09067810 */ /* 0x001fe20007ffe0ff */
[----:B------:R-:W-:-:S05]  /*01c0*/  IMAD.MOV R9, RZ, RZ, -R14 ;  /* 0x000000ffff097224 */ /* 0x000fca00078e0a0e */
[----:B------:R0:W1:Y:S02]  /*01d0*/  F2I.FTZ.U32.TRUNC.NTZ R7, R6 ;  /* 0x0000000600077305 */ /* 0x000064000021f000 */
[----:B0-----:R-:W-:Y:S02]  /*01e0*/  IMAD.MOV.U32 R6, RZ, RZ, RZ ;  /* 0x000000ffff067224 */ /* 0x001fe400078e00ff */
[----:B-1----:R-:W-:-:S04]  /*01f0*/  IMAD.MOV R11, RZ, RZ, -R7 ;  /* 0x000000ffff0b7224 */ /* 0x002fc800078e0a07 */
[----:B------:R-:W-:-:S04]  /*0200*/  IMAD R11, R11, R10, RZ ;  /* 0x0000000a0b0b7224 */ /* 0x000fc800078e02ff */
[----:B------:R-:W-:-:S06]  /*0210*/  IMAD.HI.U32 R7, R7, R11, R6 ;  /* 0x0000000b07077227 */ /* 0x000fcc00078e0006 */
[----:B------:R-:W-:-:S04]  /*0220*/  IMAD.HI.U32 R7, R7, R12, RZ ;  /* 0x0000000c07077227 */ /* 0x000fc800078e00ff */
[----:B------:R-:W-:-:S05]  /*0230*/  IMAD R7, R7, R9, R12 ;  /* 0x0000000907077224 */ /* 0x000fca00078e020c */
[----:B------:R-:W-:-:S13]  /*0240*/  ISETP.GT.U32.AND P1, PT, R10, R7, PT ;  /* 0x000000070a00720c */ /* 0x000fda0003f24070 */
[----:B------:R-:W-:Y:S02]  /*0250*/  @!P1 IADD3 R7, PT, PT, R7, -R10, RZ ;  /* 0x8000000a07079210 */ /* 0x000fe40007ffe0ff */
[----:B------:R-:W-:Y:S02]  /*0260*/  ISETP.NE.AND P1, PT, R8, RZ, PT ;  /* 0x000000ff0800720c */ /* 0x000fe40003f25270 */
[----:B------:R-:W-:-:S13]  /*0270*/  ISETP.GT.U32.AND P2, PT, R10, R7, PT ;  /* 0x000000070a00720c */ /* 0x000fda0003f44070 */
[----:B------:R-:W-:-:S04]  /*0280*/  @!P2 IMAD.IADD R7, R7, 0x1, -R10 ;  /* 0x000000010707a824 */ /* 0x000fc800078e0a0a */
[----:B------:R-:W-:Y:S01]  /*0290*/  @!P3 IMAD.MOV R7, RZ, RZ, -R7 ;  /* 0x000000ffff07b224 */ /* 0x000fe200078e0a07 */
[----:B------:R-:W-:-:S04]  /*02a0*/  @!P1 LOP3.LUT R7, RZ, R8, RZ, 0x33, !PT ;  /* 0x00000008ff079212 */ /* 0x000fc800078e33ff */
[----:B------:R-:W-:Y:S02]  /*02b0*/  ISETP.NE.AND P1, PT, R7, RZ, PT ;  /* 0x000000ff0700720c */ /* 0x000fe40003f25270 */
[----:B------:R-:W-:-:S11]  /*02c0*/  MOV R8, R7 ;  /* 0x0000000700087202 */ /* 0x000fd60000000f00 */
[----:B------:R-:W-:Y:S05]  /*02d0*/  @P1 BRA `(.L_x_3) ;  /* 0xfffffffc00981947 */ /* 0x000fea000383ffff */
[----:B------:R-:W-:Y:S05]  /*02e0*/  BSYNC.RECONVERGENT B1 ;  /* 0x0000000000017941 */ /* 0x000fea0003800200 */
.L_x_2:
[----:B------:R-:W0:Y:S02]  /*02f0*/  LDC.64 R6, c[0x0][0x3a0] ;  /* 0x0000e800ff067b82 */ /* 0x000e240000000a00 */
[----:B0-----:R-:W-:-:S05]  /*0300*/  IMAD.WIDE.U32 R6, R13, 0x4, R6 ;  /* 0x000000040d067825 */ /* 0x001fca00078e0006 */
[----:B------:R0:W-:Y:S01]  /*0310*/  STG.E desc[UR6][R6.64], R4 ;  /* 0x0000000406007986 */ /* 0x0001e2000c101906 */
[----:B------:R-:W-:Y:S05]  /*0320*/  @!P0 BRA `(.L_x_4) ;  /* 0xfffffffc00608947 */ /* 0x000fea000383ffff */
.L_x_1:
[----:B------:R-:W-:Y:S05]  /*0330*/  BSYNC.RECONVERGENT B0 ;  /* 0x0000000000007941 */ /* 0x000fea0003800200 */
.L_x_0:
[----:B------:R-:W1:Y:S02]  /*0340*/  LDCU UR4, c[0x0][0x38c] ;  /* 0x00007180ff0477ac */ /* 0x000e640008000800 */
[----:B-1----:R-:W-:-:S06]  /*0350*/  UIADD3 UR4, UPT, UPT, UR4, -0x1, URZ ;  /* 0xffffffff04047890 */ /* 0x002fcc000fffe0ff */
[----:B------:R-:W-:-:S13]  /*0360*/  ISETP.NE.AND P0, PT, R0, UR4, PT ;  /* 0x0000000400007c0c */ /* 0x000fda000bf05270 */
[----:B------:R-:W-:Y:S05]  /*0370*/  @P0 EXIT ;  /* 0x000000000000094d */ /* 0x000fea0003800000 */
[----:B------:R-:W1:Y:S01]  /*0380*/  LDC R0, c[0x0][0x388] ;  /* 0x0000e200ff007b82 */ /* 0x000e620000000800 */
[----:B------:R-:W2:Y:S02]  /*0390*/  LDCU UR4, c[0x0][0x380] ;  /* 0x00007000ff0477ac */ /* 0x000ea40008000800 */
[----:B--2---:R-:W-:-:S04]  /*03a0*/  ISETP.GE.AND P0, PT, R3, UR4, PT ;  /* 0x0000000403007c0c */ /* 0x004fc8000bf06270 */
[----:B-1----:R-:W-:-:S13]  /*03b0*/  ISETP.LT.OR P0, PT, R0, 0x1, P0 ;  /* 0x000000010000780c */ /* 0x002fda0000701670 */
[----:B------:R-:W-:Y:S05]  /*03c0*/  @P0 EXIT ;  /* 0x000000000000094d */ /* 0x000fea0003800000 */
[----:B------:R-:W-:-:S07]  /*03d0*/  VIADDMNMX R0, R3, R0, UR4, PT ;  /* 0x0000000403007e46 */ /* 0x000fce000b800100 */
.L_x_7:
[----:B0-----:R-:W0:Y:S02]  /*03e0*/  LDC.64 R4, c[0x0][0x398] ;  /* 0x0000e600ff047b82 */ /* 0x001e240000000a00 */
[----:B0-----:R-:W-:-:S05]  /*03f0*/  IMAD.WIDE R4, R3, 0x4, R4 ;  /* 0x0000000403047825 */ /* 0x001fca00078e0204 */
[----:B------:R0:W5:Y:S01]  /*0400*/  LDG.E R2, desc[UR6][R4.64] ;  /* 0x0000000604027981 */ /* 0x000162000c1e1900 */
[----:B------:R-:W1:Y:S01]  /*0410*/  LDCU UR4, c[0x0][0x390] ;  /* 0x00007200ff0477ac */ /* 0x000e620008000800 */
[----:B------:R-:W-:Y:S01]  /*0420*/  BSSY.RECONVERGENT B0, `(.L_x_5) ;  /* 0x000001c000007945 */ /* 0x000fe20003800200 */
[----:B01----:R-:W-:-:S07]  /*0430*/  IMAD.U32 R6, RZ, RZ, UR4 ;  /* 0x00000004ff067e24 */ /* 0x003fce000f8e00ff */
.L_x_6:
[-C--:B------:R-:W-:Y:S02]  /*0440*/  IABS R8, R6.reuse ;  /* 0x0000000600087213 */ /* 0x080fe40000000000 */
[----:B------:R-:W-:Y:S02]  /*0450*/  IABS R11, R6 ;  /* 0x00000006000b7213 */ /* 0x000fe40000000000 */
[----:B------:R-:W0:Y:S01]  /*0460*/  I2F.RP R7, R8 ;  /* 0x0000000800077306 */ /* 0x000e220000209400 */
[----:B-----5:R-:W-:Y:S02]  /*0470*/  IABS R10, R2 ;  /* 0x00000002000a7213 */ /* 0x020fe40000000000 */
[----:B------:R-:W-:Y:S01]  /*0480*/  ISETP.GE.AND P2, PT, R2, RZ, PT ;  /* 0x000000ff0200720c */ /* 0x000fe20003f46270 */
[----:B------:R-:W-:-:S04]  /*0490*/  IMAD.MOV.U32 R2, RZ, RZ, R6 ;  /* 0x000000ffff027224 */ /* 0x000fc800078e0006 */
[----:B0-----:R-:W0:Y:S02]  /*04a0*/  MUFU.RCP R7, R7 ;  /* 0x0000000700077308 */ /* 0x001e240000001000 */
[----:B0-----:R-:W-:Y:S01]  /*04b0*/  VIADD R4, R7, 0xffffffe ;  /* 0x0ffffffe07047836 */ /* 0x001fe20000000000 */
[----:B------:R-:W-:-:S05]  /*04c0*/  IADD3 R7, PT, PT, RZ, -R11, RZ ;  /* 0x8000000bff077210 */ /* 0x000fca0007ffe0ff */
        /* <DEDUP_REMOVED lines=8> */
[----:B------:R-:W-:Y:S01]  /*0550*/  @!P0 IMAD.IADD R5, R5, 0x1, -R8 ;  /* 0x0000000105058824 */ /* 0x000fe200078e0a08 */
[----:B------:R-:W-:-:S04]  /*0560*/  ISETP.NE.AND P0, PT, R6, RZ, PT ;  /* 0x000000ff0600720c */ /* 0x000fc80003f05270 */
[----:B------:R-:W-:-:S13]  /*0570*/  ISETP.GT.U32.AND P1, PT, R8, R5, PT ;  /* 0x000000050800720c */ /* 0x000fda0003f24070 */
[----:B------:R-:W-:-:S05]  /*0580*/  @!P1 IADD3 R5, PT, PT, R5, -R8, RZ ;  /* 0x8000000805059210 */ /* 0x000fca0007ffe0ff */
[----:B------:R-:W-:Y:S01]  /*0590*/  @!P2 IMAD.MOV R5, RZ, RZ, -R5 ;  /* 0x000000ffff05a224 */ /* 0x000fe200078e0a05 */
[----:B------:R-:W-:-:S04]  /*05a0*/  @!P0 LOP3.LUT R5, RZ, R6, RZ, 0x33, !PT ;  /* 0x00000006ff058212 */ /* 0x000fc800078e33ff */
[----:B------:R-:W-:Y:S02]  /*05b0*/  ISETP.NE.AND P0, PT, R5, RZ, PT ;  /* 0x000000ff0500720c */ /* 0x000fe40003f05270 */
[----:B------:R-:W-:-:S11]  /*05c0*/  MOV R6, R5 ;  /* 0x0000000500067202 */ /* 0x000fd60000000f00 */
[----:B------:R-:W-:Y:S05]  /*05d0*/  @P0 BRA `(.L_x_6) ;  /* 0xfffffffc00980947 */ /* 0x000fea000383ffff */
[----:B------:R-:W-:Y:S05]  /*05e0*/  BSYNC.RECONVERGENT B0 ;  /* 0x0000000000007941 */ /* 0x000fea0003800200 */
.L_x_5:
[----:B------:R-:W0:Y:S02]  /*05f0*/  LDC.64 R4, c[0x0][0x3a0] ;  /* 0x0000e800ff047b82 */ /* 0x000e240000000a00 */
[----:B0-----:R-:W-:-:S04]  /*0600*/  IMAD.WIDE R4, R3, 0x4, R4 ;  /* 0x0000000403047825 */ /* 0x001fc800078e0204 */
[----:B------:R-:W-:Y:S01]  /*0610*/  VIADD R3, R3, 0x1 ;  /* 0x0000000103037836 */ /* 0x000fe20000000000 */
[----:B------:R1:W-:Y:S04]  /*0620*/  STG.E desc[UR6][R4.64], R2 ;  /* 0x0000000204007986 */ /* 0x0003e8000c101906 */
[----:B------:R-:W-:-:S13]  /*0630*/  ISETP.GE.AND P0, PT, R3, R0, PT ;  /* 0x000000000300720c */ /* 0x000fda0003f06270 */
[----:B-1----:R-:W-:Y:S05]  /*0640*/  @!P0 BRA `(.L_x_7) ;  /* 0xfffffffc00648947 */ /* 0x002fea000383ffff */
[----:B------:R-:W-:Y:S05]  /*0650*/  EXIT ;  /* 0x000000000000794d */ /* 0x000fea0003800000 */
.L_x_8:
[----:B------:R-:W-:-:S00]  /*0660*/  BRA `(.L_x_8) ;  /* 0xfffffffc00fc7947 */ /* 0x000fc0000383ffff */
[----:B------:R-:W-:-:S00]  /*0670*/  NOP ;  /* 0x0000000000007918 */ /* 0x000fc00000000000 */
        /* <DEDUP_REMOVED lines=8> */
.L_x_9:


//--------------------- .nv.shared.reserved.0     --------------------------
	.section	.nv.shared.reserved.0,"aw",@nobits
	.weak		__nv_reservedSMEM_offset_0_alias
	.size		__nv_reservedSMEM_offset_0_alias, 0, 64
	.other		__nv_reservedSMEM_offset_0_alias,@"STO_CUDA_RESERVED_SHARED STV_DEFAULT"
__nv_reservedSMEM_offset_0_alias:
	.zero		0
	.zero		64


//--------------------- .nv.constant0._Z9kernelgcdiiiiiPiS_ --------------------------
	.section	.nv.constant0._Z9kernelgcdiiiiiPiS_,"a",@progbits
	.sectionflags	@""
	.align	4
.nv.constant0._Z9kernelgcdiiiiiPiS_:
	.zero		936


//--------------------- SYMBOLS --------------------------

	.type		.nv.reservedSmem.offset0,@object
	.size		.nv.reservedSmem.offset0,0x4
